	.headerflags	@"EF_CUDA_TEXMODE_UNIFIED EF_CUDA_64BIT_ADDRESS EF_CUDA_ACCELERATORS EF_CUDA_SM90 EF_CUDA_VIRTUAL_SM(EF_CUDA_SM90)"
	.elftype	@"ET_EXEC"


//--------------------- .nv.info                  --------------------------
	.section	.nv.info,"",@"SHT_CUDA_INFO"
	.align	4


	//----- nvinfo : EIATTR_REGCOUNT
	.align		4
        /*0000*/ 	.byte	0x04, 0x2f
        /*0002*/ 	.short	(.L_1 - .L_0)
	.align		4
.L_0:
        /*0004*/ 	.word	index@(triton_poi_fused_mv_0)
        /*0008*/ 	.word	0x00000016


	//----- nvinfo : EIATTR_MIN_STACK_SIZE
	.align		4
.L_1:
        /*000c*/ 	.byte	0x04, 0x12
        /*000e*/ 	.short	(.L_3 - .L_2)
	.align		4
.L_2:
        /*0010*/ 	.word	index@(triton_poi_fused_mv_0)
        /*0014*/ 	.word	0x00000000


	//----- nvinfo : EIATTR_FRAME_SIZE
	.align		4
.L_3:
        /*0018*/ 	.byte	0x04, 0x11
        /*001a*/ 	.short	(.L_5 - .L_4)
	.align		4
.L_4:
        /*001c*/ 	.word	index@(triton_poi_fused_mv_0)
        /*0020*/ 	.word	0x00000000


	//----- nvinfo : EIATTR_MIN_STACK_SIZE
	.align		4
.L_5:
        /*0024*/ 	.byte	0x04, 0x12
        /*0026*/ 	.short	(.L_7 - .L_6)
	.align		4
.L_6:
        /*0028*/ 	.word	index@(triton_poi_fused_mv_0)
        /*002c*/ 	.word	0x00000000
.L_7:


//--------------------- .nv.info.triton_poi_fused_mv_0 --------------------------
	.section	.nv.info.triton_poi_fused_mv_0,"",@"SHT_CUDA_INFO"
	.sectionflags	@""
	.align	4


	//----- nvinfo : EIATTR_CUDA_API_VERSION
	.align		4
        /*0000*/ 	.byte	0x04, 0x37
        /*0002*/ 	.short	(.L_9 - .L_8)
.L_8:
        /*0004*/ 	.word	0x0000007c


	//----- nvinfo : EIATTR_KPARAM_INFO
	.align		4
.L_9:
        /*0008*/ 	.byte	0x04, 0x17
        /*000a*/ 	.short	(.L_11 - .L_10)
.L_10:
        /*000c*/ 	.word	0x00000000
        /*0010*/ 	.short	0x0003
        /*0012*/ 	.short	0x0018
        /*0014*/ 	.byte	0x00, 0xf0, 0x11, 0x00


	//----- nvinfo : EIATTR_KPARAM_INFO
	.align		4
.L_11:
        /*0018*/ 	.byte	0x04, 0x17
        /*001a*/ 	.short	(.L_13 - .L_12)
.L_12:
        /*001c*/ 	.word	0x00000000
        /*0020*/ 	.short	0x0002
        /*0022*/ 	.short	0x0010
        /*0024*/ 	.byte	0x00, 0xf4, 0x21, 0x00


	//----- nvinfo : EIATTR_KPARAM_INFO
	.align		4
.L_13:
        /*0028*/ 	.byte	0x04, 0x17
        /*002a*/ 	.short	(.L_15 - .L_14)
.L_14:
        /*002c*/ 	.word	0x00000000
        /*0030*/ 	.short	0x0001
        /*0032*/ 	.short	0x0008
        /*0034*/ 	.byte	0x00, 0xf4, 0x21, 0x00


	//----- nvinfo : EIATTR_KPARAM_INFO
	.align		4
.L_15:
        /*0038*/ 	.byte	0x04, 0x17
        /*003a*/ 	.short	(.L_17 - .L_16)
.L_16:
        /*003c*/ 	.word	0x00000000
        /*0040*/ 	.short	0x0000
        /*0042*/ 	.short	0x0000
        /*0044*/ 	.byte	0x00, 0xf4, 0x21, 0x00


	//----- nvinfo : EIATTR_SPARSE_MMA_MASK
	.align		4
.L_17:
        /*0048*/ 	.byte	0x03, 0x50
        /*004a*/ 	.short	0x0000


	//----- nvinfo : EIATTR_MAXREG_COUNT
	.align		4
        /*004c*/ 	.byte	0x03, 0x1b
        /*004e*/ 	.short	0x00ff


	//----- nvinfo : EIATTR_EXIT_INSTR_OFFSETS
	.align		4
        /*0050*/ 	.byte	0x04, 0x1c
        /*0052*/ 	.short	(.L_19 - .L_18)


	//   ....[0]....
.L_18:
        /*0054*/ 	.word	0x00000240


	//   ....[1]....
        /*0058*/ 	.word	0x00000260


	//----- nvinfo : EIATTR_REQNTID
	.align		4
.L_19:
        /*005c*/ 	.byte	0x04, 0x10
        /*005e*/ 	.short	(.L_21 - .L_20)
.L_20:
        /*0060*/ 	.word	0x00000020
        /*0064*/ 	.word	0x00000001
        /*0068*/ 	.word	0x00000001


	//----- nvinfo : EIATTR_CBANK_PARAM_SIZE
	.align		4
.L_21:
        /*006c*/ 	.byte	0x03, 0x19
        /*006e*/ 	.short	0x001c


	//----- nvinfo : EIATTR_PARAM_CBANK
	.align		4
        /*0070*/ 	.byte	0x04, 0x0a
        /*0072*/ 	.short	(.L_23 - .L_22)
	.align		4
.L_22:
        /*0074*/ 	.word	index@(.nv.constant0.triton_poi_fused_mv_0)
        /*0078*/ 	.short	0x0210
        /*007a*/ 	.short	0x001c


	//----- nvinfo : EIATTR_SW_WAR
	.align		4
.L_23:
        /*007c*/ 	.byte	0x04, 0x36
        /*007e*/ 	.short	(.L_25 - .L_24)
.L_24:
        /*0080*/ 	.word	0x00000008
.L_25:


//--------------------- .nv.callgraph             --------------------------
	.section	.nv.callgraph,"",@"SHT_CUDA_CALLGRAPH"
	.align	4
	.sectionentsize	8
	.align		4
        /*0000*/ 	.word	0x00000000
	.align		4
        /*0004*/ 	.word	0xffffffff
	.align		4
        /*0008*/ 	.word	0x00000000
	.align		4
        /*000c*/ 	.word	0xfffffffe
	.align		4
        /*0010*/ 	.word	0x00000000
	.align		4
        /*0014*/ 	.word	0xfffffffd
	.align		4
        /*0018*/ 	.word	0x00000000
	.align		4
        /*001c*/ 	.word	0xfffffffc


//--------------------- .text.triton_poi_fused_mv_0 --------------------------
	.section	.text.triton_poi_fused_mv_0,"ax",@progbits
	.align	128
        .global         triton_poi_fused_mv_0
        .type           triton_poi_fused_mv_0,@function
        .size           triton_poi_fused_mv_0,(.L_x_1 - triton_poi_fused_mv_0)
        .other          triton_poi_fused_mv_0,@"STO_CUDA_ENTRY STV_DEFAULT"
triton_poi_fused_mv_0:
.text.triton_poi_fused_mv_0:
[----:B------:R-:W0:Y:S02]  /*0000*/  LDC R1, c[0x0][0x28] ;  /* 0x00000a00ff017b82 */ /* 0x000e240000000800 */
[----:B------:R-:W1:Y:S01]  /*0010*/  S2R R18, SR_TID.X ;  /* 0x0000000000127919 */ /* 0x000e620000002100 */
[----:B------:R-:W2:Y:S01]  /*0020*/  LDC.64 R10, c[0x0][0x210] ;  /* 0x00008400ff0a7b82 */ /* 0x000ea20000000a00 */
[----:B------:R-:W-:Y:S01]  /*0030*/  MOV R12, RZ ;  /* 0x000000ff000c7202 */ /* 0x000fe20000000f00 */
[----:B------:R-:W-:Y:S01]  /*0040*/  ULDC.64 UR4, c[0x0][0x208] ;  /* 0x0000820000047ab9 */ /* 0x000fe20000000a00 */
[----:B------:R-:W3:Y:S05]  /*0050*/  S2R R13, SR_CTAID.X ;  /* 0x00000000000d7919 */ /* 0x000eea0000002500 */
[----:B------:R-:W4:Y:S01]  /*0060*/  LDC.64 R4, c[0x0][0x218] ;  /* 0x00008600ff047b82 */ /* 0x000f220000000a00 */
[----:B------:R-:W-:Y:S01]  /*0070*/  HFMA2.MMA R14, -RZ, RZ, 0, 0 ;  /* 0x00000000ff0e7435 */ /* 0x000fe200000001ff */
[----:B-1----:R-:W-:Y:S01]  /*0080*/  LOP3.LUT R0, R18, 0x3, RZ, 0xc0, !PT ;  /* 0x0000000312007812 */ /* 0x002fe200078ec0ff */
[----:B----4-:R-:W4:Y:S03]  /*0090*/  LDG.E R17, desc[UR4][R4.64+0x4] ;  /* 0x0000040404117981 */ /* 0x010f26000c1e1900 */
[----:B---3--:R-:W-:Y:S01]  /*00a0*/  LEA R13, R13, R0, 0x2 ;  /* 0x000000000d0d7211 */ /* 0x008fe200078e10ff */
[----:B------:R-:W-:Y:S01]  /*00b0*/  HFMA2.MMA R0, -RZ, RZ, 0, 0 ;  /* 0x00000000ff007435 */ /* 0x000fe200000001ff */
[----:B------:R-:W3:Y:S02]  /*00c0*/  LDG.E R15, desc[UR4][R4.64] ;  /* 0x00000004040f7981 */ /* 0x000ee4000c1e1900 */
[C---:B------:R-:W-:Y:S01]  /*00d0*/  ISETP.GE.AND P0, PT, R13.reuse, 0x4, PT ;  /* 0x000000040d00780c */ /* 0x040fe20003f06270 */
[----:B--2---:R-:W-:Y:S01]  /*00e0*/  IMAD.WIDE R2, R13, 0x4, R10 ;  /* 0x000000040d027825 */ /* 0x004fe200078e020a */
[----:B------:R-:W-:-:S02]  /*00f0*/  IADD3 R7, R13, 0x4, RZ ;  /* 0x000000040d077810 */ /* 0x000fc40007ffe0ff */
[----:B------:R-:W-:-:S03]  /*0100*/  IADD3 R9, R13, 0x8, RZ ;  /* 0x000000080d097810 */ /* 0x000fc60007ffe0ff */
[----:B------:R-:W-:Y:S01]  /*0110*/  IMAD.WIDE R6, R7, 0x4, R10 ;  /* 0x0000000407067825 */ /* 0x000fe200078e020a */
[----:B------:R-:W-:-:S05]  /*0120*/  IADD3 R19, R13, 0xc, RZ ;  /* 0x0000000c0d137810 */ /* 0x000fca0007ffe0ff */
[----:B------:R-:W4:Y:S01]  /*0130*/  @!P0 LDG.E R12, desc[UR4][R6.64] ;  /* 0x00000004060c8981 */ /* 0x000f22000c1e1900 */
[--C-:B------:R-:W-:Y:S01]  /*0140*/  IMAD.WIDE R8, R9, 0x4, R10.reuse ;  /* 0x0000000409087825 */ /* 0x100fe200078e020a */
[----:B------:R-:W-:Y:S02]  /*0150*/  MOV R16, RZ ;  /* 0x000000ff00107202 */ /* 0x000fe40000000f00 */
[----:B------:R1:W3:Y:S01]  /*0160*/  @!P0 LDG.E R0, desc[UR4][R2.64] ;  /* 0x0000000402008981 */ /* 0x0002e2000c1e1900 */
[----:B------:R-:W-:-:S03]  /*0170*/  IMAD.WIDE R10, R19, 0x4, R10 ;  /* 0x00000004130a7825 */ /* 0x000fc600078e020a */
[----:B------:R-:W2:Y:S04]  /*0180*/  @!P0 LDG.E R14, desc[UR4][R8.64] ;  /* 0x00000004080e8981 */ /* 0x000ea8000c1e1900 */
[----:B------:R-:W2:Y:S01]  /*0190*/  LDG.E R19, desc[UR4][R4.64+0x8] ;  /* 0x0000080404137981 */ /* 0x000ea2000c1e1900 */
[----:B-1----:R-:W1:Y:S03]  /*01a0*/  LDC.64 R2, c[0x0][0x220] ;  /* 0x00008800ff027b82 */ /* 0x002e660000000a00 */
[----:B------:R-:W5:Y:S04]  /*01b0*/  @!P0 LDG.E R16, desc[UR4][R10.64] ;  /* 0x000000040a108981 */ /* 0x000f68000c1e1900 */
[----:B------:R-:W5:Y:S01]  /*01c0*/  LDG.E R7, desc[UR4][R4.64+0xc] ;  /* 0x00000c0404077981 */ /* 0x000f62000c1e1900 */
[----:B------:R-:W-:-:S04]  /*01d0*/  LOP3.LUT P0, RZ, R18, 0x1c, RZ, 0xc0, !PT ;  /* 0x0000001c12ff7812 */ /* 0x000fc8000780c0ff */
[C---:B------:R-:W-:Y:S01]  /*01e0*/  ISETP.LT.AND P0, PT, R13.reuse, 0x4, !P0 ;  /* 0x000000040d00780c */ /* 0x040fe20004701270 */
[----:B-1----:R-:W-:-:S04]  /*01f0*/  IMAD.WIDE R2, R13, 0x4, R2 ;  /* 0x000000040d027825 */ /* 0x002fc800078e0202 */
[----:B----4-:R-:W-:-:S04]  /*0200*/  FMUL R12, R17, R12 ;  /* 0x0000000c110c7220 */ /* 0x010fc80000400000 */
[----:B---3--:R-:W-:-:S04]  /*0210*/  FFMA R0, R15, R0, R12 ;  /* 0x000000000f007223 */ /* 0x008fc8000000000c */
[----:B--2---:R-:W-:-:S04]  /*0220*/  FFMA R0, R19, R14, R0 ;  /* 0x0000000e13007223 */ /* 0x004fc80000000000 */
[----:B-----5:R-:W-:Y:S01]  /*0230*/  FFMA R7, R7, R16, R0 ;  /* 0x0000001007077223 */ /* 0x020fe20000000000 */
[----:B------:R-:W-:Y:S06]  /*0240*/  @!P0 EXIT ;  /* 0x000000000000894d */ /* 0x000fec0003800000 */
[----:B------:R-:W-:Y:S01]  /*0250*/  STG.E desc[UR4][R2.64], R7 ;  /* 0x0000000702007986 */ /* 0x000fe2000c101904 */
[----:B------:R-:W-:Y:S05]  /*0260*/  EXIT ;  /* 0x000000000000794d */ /* 0x000fea0003800000 */
.L_x_0:
[----:B------:R-:W-:-:S00]  /*0270*/  BRA `(.L_x_0) ;  /* 0xfffffffc00fc7947 */ /* 0x000fc0000383ffff */
[----:B------:R-:W-:-:S00]  /*0280*/  NOP ;  /* 0x0000000000007918 */ /* 0x000fc00000000000 */
[----:B------:R-:W-:-:S00]  /*0290*/  NOP ;  /* 0x0000000000007918 */ /* 0x000fc00000000000 */
[----:B------:R-:W-:-:S00]  /*02a0*/  NOP ;  /* 0x0000000000007918 */ /* 0x000fc00000000000 */
[----:B------:R-:W-:-:S00]  /*02b0*/  NOP ;  /* 0x0000000000007918 */ /* 0x000fc00000000000 */
[----:B------:R-:W-:-:S00]  /*02c0*/  NOP ;  /* 0x0000000000007918 */ /* 0x000fc00000000000 */
[----:B------:R-:W-:-:S00]  /*02d0*/  NOP ;  /* 0x0000000000007918 */ /* 0x000fc00000000000 */
[----:B------:R-:W-:-:S00]  /*02e0*/  NOP ;  /* 0x0000000000007918 */ /* 0x000fc00000000000 */
[----:B------:R-:W-:-:S00]  /*02f0*/  NOP ;  /* 0x0000000000007918 */ /* 0x000fc00000000000 */
.L_x_1:


//--------------------- .nv.constant0.triton_poi_fused_mv_0 --------------------------
	.section	.nv.constant0.triton_poi_fused_mv_0,"a",@progbits
	.sectionflags	@""
	.align	4
.nv.constant0.triton_poi_fused_mv_0:
	.zero		556
